	.headerflags	@"EF_CUDA_TEXMODE_UNIFIED EF_CUDA_64BIT_ADDRESS EF_CUDA_ACCELERATORS EF_CUDA_SM90 EF_CUDA_VIRTUAL_SM(EF_CUDA_SM90)"
	.elftype	@"ET_EXEC"


//--------------------- .nv.info                  --------------------------
	.section	.nv.info,"",@"SHT_CUDA_INFO"
	.align	4


	//----- nvinfo : EIATTR_REGCOUNT
	.align		4
        /*0000*/ 	.byte	0x04, 0x2f
        /*0002*/ 	.short	(.L_3 - .L_2)
	.align		4
.L_2:
        /*0004*/ 	.word	index@(triton_poi_fused__native_batch_norm_legit_no_training_relu_1)
        /*0008*/ 	.word	0x00000016


	//----- nvinfo : EIATTR_MIN_STACK_SIZE
	.align		4
.L_3:
        /*000c*/ 	.byte	0x04, 0x12
        /*000e*/ 	.short	(.L_5 - .L_4)
	.align		4
.L_4:
        /*0010*/ 	.word	index@(triton_poi_fused__native_batch_norm_legit_no_training_relu_1)
        /*0014*/ 	.word	0x00000000


	//----- nvinfo : EIATTR_FRAME_SIZE
	.align		4
.L_5:
        /*0018*/ 	.byte	0x04, 0x11
        /*001a*/ 	.short	(.L_7 - .L_6)
	.align		4
.L_6:
        /*001c*/ 	.word	index@(triton_poi_fused__native_batch_norm_legit_no_training_relu_1)
        /*0020*/ 	.word	0x00000000


	//----- nvinfo : EIATTR_MIN_STACK_SIZE
	.align		4
.L_7:
        /*0024*/ 	.byte	0x04, 0x12
        /*0026*/ 	.short	(.L_9 - .L_8)
	.align		4
.L_8:
        /*0028*/ 	.word	index@(triton_poi_fused__native_batch_norm_legit_no_training_relu_1)
        /*002c*/ 	.word	0x00000000
.L_9:


//--------------------- .nv.info.triton_poi_fused__native_batch_norm_legit_no_training_relu_1 --------------------------
	.section	.nv.info.triton_poi_fused__native_batch_norm_legit_no_training_relu_1,"",@"SHT_CUDA_INFO"
	.sectionflags	@""
	.align	4


	//----- nvinfo : EIATTR_CUDA_API_VERSION
	.align		4
        /*0000*/ 	.byte	0x04, 0x37
        /*0002*/ 	.short	(.L_11 - .L_10)
.L_10:
        /*0004*/ 	.word	0x0000007c


	//----- nvinfo : EIATTR_KPARAM_INFO
	.align		4
.L_11:
        /*0008*/ 	.byte	0x04, 0x17
        /*000a*/ 	.short	(.L_13 - .L_12)
.L_12:
        /*000c*/ 	.word	0x00000000
        /*0010*/ 	.short	0x0006
        /*0012*/ 	.short	0x0030
        /*0014*/ 	.byte	0x00, 0xf0, 0x11, 0x00


	//----- nvinfo : EIATTR_KPARAM_INFO
	.align		4
.L_13:
        /*0018*/ 	.byte	0x04, 0x17
        /*001a*/ 	.short	(.L_15 - .L_14)
.L_14:
        /*001c*/ 	.word	0x00000000
        /*0020*/ 	.short	0x0005
        /*0022*/ 	.short	0x0028
        /*0024*/ 	.byte	0x00, 0xf4, 0x21, 0x00


	//----- nvinfo : EIATTR_KPARAM_INFO
	.align		4
.L_15:
        /*0028*/ 	.byte	0x04, 0x17
        /*002a*/ 	.short	(.L_17 - .L_16)
.L_16:
        /*002c*/ 	.word	0x00000000
        /*0030*/ 	.short	0x0004
        /*0032*/ 	.short	0x0020
        /*0034*/ 	.byte	0x00, 0xf4, 0x21, 0x00


	//----- nvinfo : EIATTR_KPARAM_INFO
	.align		4
.L_17:
        /*0038*/ 	.byte	0x04, 0x17
        /*003a*/ 	.short	(.L_19 - .L_18)
.L_18:
        /*003c*/ 	.word	0x00000000
        /*0040*/ 	.short	0x0003
        /*0042*/ 	.short	0x0018
        /*0044*/ 	.byte	0x00, 0xf4, 0x21, 0x00


	//----- nvinfo : EIATTR_KPARAM_INFO
	.align		4
.L_19:
        /*0048*/ 	.byte	0x04, 0x17
        /*004a*/ 	.short	(.L_21 - .L_20)
.L_20:
        /*004c*/ 	.word	0x00000000
        /*0050*/ 	.short	0x0002
        /*0052*/ 	.short	0x0010
        /*0054*/ 	.byte	0x00, 0xf4, 0x21, 0x00


	//----- nvinfo : EIATTR_KPARAM_INFO
	.align		4
.L_21:
        /*0058*/ 	.byte	0x04, 0x17
        /*005a*/ 	.short	(.L_23 - .L_22)
.L_22:
        /*005c*/ 	.word	0x00000000
        /*0060*/ 	.short	0x0001
        /*0062*/ 	.short	0x0008
        /*0064*/ 	.byte	0x00, 0xf4, 0x21, 0x00


	//----- nvinfo : EIATTR_KPARAM_INFO
	.align		4
.L_23:
        /*0068*/ 	.byte	0x04, 0x17
        /*006a*/ 	.short	(.L_25 - .L_24)
.L_24:
        /*006c*/ 	.word	0x00000000
        /*0070*/ 	.short	0x0000
        /*0072*/ 	.short	0x0000
        /*0074*/ 	.byte	0x00, 0xf4, 0x21, 0x00


	//----- nvinfo : EIATTR_SPARSE_MMA_MASK
	.align		4
.L_25:
        /*0078*/ 	.byte	0x03, 0x50
        /*007a*/ 	.short	0x0000


	//----- nvinfo : EIATTR_MAXREG_COUNT
	.align		4
        /*007c*/ 	.byte	0x03, 0x1b
        /*007e*/ 	.short	0x00ff


	//----- nvinfo : EIATTR_EXIT_INSTR_OFFSETS
	.align		4
        /*0080*/ 	.byte	0x04, 0x1c
        /*0082*/ 	.short	(.L_27 - .L_26)


	//   ....[0]....
.L_26:
        /*0084*/ 	.word	0x00000470


	//   ....[1]....
        /*0088*/ 	.word	0x00000490


	//----- nvinfo : EIATTR_REQNTID
	.align		4
.L_27:
        /*008c*/ 	.byte	0x04, 0x10
        /*008e*/ 	.short	(.L_29 - .L_28)
.L_28:
        /*0090*/ 	.word	0x00000080
        /*0094*/ 	.word	0x00000001
        /*0098*/ 	.word	0x00000001


	//----- nvinfo : EIATTR_CBANK_PARAM_SIZE
	.align		4
.L_29:
        /*009c*/ 	.byte	0x03, 0x19
        /*009e*/ 	.short	0x0034


	//----- nvinfo : EIATTR_PARAM_CBANK
	.align		4
        /*00a0*/ 	.byte	0x04, 0x0a
        /*00a2*/ 	.short	(.L_31 - .L_30)
	.align		4
.L_30:
        /*00a4*/ 	.word	index@(.nv.constant0.triton_poi_fused__native_batch_norm_legit_no_training_relu_1)
        /*00a8*/ 	.short	0x0210
        /*00aa*/ 	.short	0x0034


	//----- nvinfo : EIATTR_SW_WAR
	.align		4
.L_31:
        /*00ac*/ 	.byte	0x04, 0x36
        /*00ae*/ 	.short	(.L_33 - .L_32)
.L_32:
        /*00b0*/ 	.word	0x00000008
.L_33:


//--------------------- .nv.callgraph             --------------------------
	.section	.nv.callgraph,"",@"SHT_CUDA_CALLGRAPH"
	.align	4
	.sectionentsize	8
	.align		4
        /*0000*/ 	.word	0x00000000
	.align		4
        /*0004*/ 	.word	0xffffffff
	.align		4
        /*0008*/ 	.word	0x00000000
	.align		4
        /*000c*/ 	.word	0xfffffffe
	.align		4
        /*0010*/ 	.word	0x00000000
	.align		4
        /*0014*/ 	.word	0xfffffffd
	.align		4
        /*0018*/ 	.word	0x00000000
	.align		4
        /*001c*/ 	.word	0xfffffffc


//--------------------- .nv.constant4             --------------------------
	.section	.nv.constant4,"a",@progbits
	.align	8
	.align		8
.nv.constant4:
        /*0000*/ 	.dword	_$_str
	.align		8
        /*0008*/ 	.dword	_$_str_$_2


//--------------------- .text.triton_poi_fused__native_batch_norm_legit_no_training_relu_1 --------------------------
	.section	.text.triton_poi_fused__native_batch_norm_legit_no_training_relu_1,"ax",@progbits
	.align	128
        .global         triton_poi_fused__native_batch_norm_legit_no_training_relu_1
        .type           triton_poi_fused__native_batch_norm_legit_no_training_relu_1,@function
        .size           triton_poi_fused__native_batch_norm_legit_no_training_relu_1,(.L_x_1 - triton_poi_fused__native_batch_norm_legit_no_training_relu_1)
        .other          triton_poi_fused__native_batch_norm_legit_no_training_relu_1,@"STO_CUDA_ENTRY STV_DEFAULT"
triton_poi_fused__native_batch_norm_legit_no_training_relu_1:
.text.triton_poi_fused__native_batch_norm_legit_no_training_relu_1:
[----:B------:R-:W0:Y:S01]  /*0000*/  LDC R1, c[0x0][0x28] ;  /* 0x00000a00ff017b82 */ /* 0x000e220000000800 */
[----:B------:R-:W1:Y:S07]  /*0010*/  S2R R0, SR_TID.X ;  /* 0x0000000000007919 */ /* 0x000e6e0000002100 */
[----:B------:R-:W2:Y:S01]  /*0020*/  LDC.64 R8, c[0x0][0x220] ;  /* 0x00008800ff087b82 */ /* 0x000ea20000000a00 */
[----:B------:R-:W-:Y:S01]  /*0030*/  CS2R R4, SRZ ;  /* 0x0000000000047805 */ /* 0x000fe2000001ff00 */
[----:B------:R-:W-:Y:S01]  /*0040*/  ULDC.64 UR4, c[0x0][0x208] ;  /* 0x0000820000047ab9 */ /* 0x000fe20000000a00 */
[----:B------:R-:W3:Y:S05]  /*0050*/  S2R R3, SR_CTAID.X ;  /* 0x0000000000037919 */ /* 0x000eea0000002500 */
[----:B------:R-:W4:Y:S08]  /*0060*/  LDC.64 R14, c[0x0][0x218] ;  /* 0x00008600ff0e7b82 */ /* 0x000f300000000a00 */
[----:B------:R-:W5:Y:S08]  /*0070*/  LDC.64 R12, c[0x0][0x210] ;  /* 0x00008400ff0c7b82 */ /* 0x000f700000000a00 */
[----:B------:R-:W4:Y:S01]  /*0080*/  LDC.64 R16, c[0x0][0x228] ;  /* 0x00008a00ff107b82 */ /* 0x000f220000000a00 */
[----:B-1----:R-:W-:-:S07]  /*0090*/  SHF.L.U32 R0, R0, 0x1, RZ ;  /* 0x0000000100007819 */ /* 0x002fce00000006ff */
[----:B------:R-:W1:Y:S01]  /*00a0*/  LDC.64 R18, c[0x0][0x230] ;  /* 0x00008c00ff127b82 */ /* 0x000e620000000a00 */
[----:B------:R-:W-:-:S04]  /*00b0*/  LOP3.LUT R0, R0, 0xfe, RZ, 0xc0, !PT ;  /* 0x000000fe00007812 */ /* 0x000fc800078ec0ff */
[----:B---3--:R-:W-:-:S04]  /*00c0*/  LEA R0, R3, R0, 0x8 ;  /* 0x0000000003007211 */ /* 0x008fc800078e40ff */
[C---:B------:R-:W-:Y:S01]  /*00d0*/  ISETP.GE.AND P0, PT, R0.reuse, 0x3100, PT ;  /* 0x000031000000780c */ /* 0x040fe20003f06270 */
[----:B------:R-:W-:-:S05]  /*00e0*/  IMAD.HI R2, R0, 0x5397829d, RZ ;  /* 0x5397829d00027827 */ /* 0x000fca00078e02ff */
[----:B------:R-:W-:-:S04]  /*00f0*/  SHF.R.U32.HI R3, RZ, 0x1f, R2 ;  /* 0x0000001fff037819 */ /* 0x000fc80000011602 */
[----:B------:R-:W-:-:S04]  /*0100*/  LEA.HI.SX32 R3, R2, R3, 0x1a ;  /* 0x0000000302037211 */ /* 0x000fc800078fd2ff */
[----:B------:R-:W-:-:S04]  /*0110*/  LEA.HI R2, R3, R3, RZ, 0x4 ;  /* 0x0000000303027211 */ /* 0x000fc800078f20ff */
[----:B------:R-:W-:-:S04]  /*0120*/  LOP3.LUT R2, R2, 0xfffffff0, RZ, 0xc0, !PT ;  /* 0xfffffff002027812 */ /* 0x000fc800078ec0ff */
[----:B------:R-:W-:-:S05]  /*0130*/  IADD3 R11, R3, -R2, RZ ;  /* 0x80000002030b7210 */ /* 0x000fca0007ffe0ff */
[----:B--2---:R-:W-:-:S05]  /*0140*/  IMAD.WIDE R8, R11, 0x4, R8 ;  /* 0x000000040b087825 */ /* 0x004fca00078e0208 */
[----:B------:R-:W2:Y:S04]  /*0150*/  @!P0 LDG.E.EL R4, desc[UR4][R8.64] ;  /* 0x0000000408048981 */ /* 0x000ea8000c2e1900 */
[----:B------:R3:W2:Y:S01]  /*0160*/  @!P0 LDG.E.EL R5, desc[UR4][R8.64] ;  /* 0x0000000408058981 */ /* 0x0006a2000c2e1900 */
[----:B------:R-:W-:Y:S02]  /*0170*/  CS2R R6, SRZ ;  /* 0x0000000000067805 */ /* 0x000fe4000001ff00 */
[----:B------:R-:W-:Y:S01]  /*0180*/  CS2R R2, SRZ ;  /* 0x0000000000027805 */ /* 0x000fe2000001ff00 */
[----:B----4-:R-:W-:-:S04]  /*0190*/  IMAD.WIDE R14, R11, 0x4, R14 ;  /* 0x000000040b0e7825 */ /* 0x010fc800078e020e */
[----:B-----5:R-:W-:Y:S01]  /*01a0*/  IMAD.WIDE R12, R0, 0x4, R12 ;  /* 0x00000004000c7825 */ /* 0x020fe200078e020c */
[----:B------:R-:W4:Y:S01]  /*01b0*/  @!P0 LDG.E.EL R7, desc[UR4][R14.64] ;  /* 0x000000040e078981 */ /* 0x000f22000c2e1900 */
[----:B---3--:R-:W-:Y:S02]  /*01c0*/  CS2R R8, SRZ ;  /* 0x0000000000087805 */ /* 0x008fe4000001ff00 */
[C---:B0-----:R-:W-:Y:S01]  /*01d0*/  IMAD.WIDE R16, R11.reuse, 0x4, R16 ;  /* 0x000000040b107825 */ /* 0x041fe200078e0210 */
[----:B------:R0:W3:Y:S03]  /*01e0*/  @!P0 LDG.E.EL R6, desc[UR4][R14.64] ;  /* 0x000000040e068981 */ /* 0x0000e6000c2e1900 */
[----:B-1----:R-:W-:Y:S01]  /*01f0*/  IMAD.WIDE R18, R11, 0x4, R18 ;  /* 0x000000040b127825 */ /* 0x002fe200078e0212 */
[----:B------:R1:W4:Y:S01]  /*0200*/  @!P0 LDG.E.64 R2, desc[UR4][R12.64] ;  /* 0x000000040c028981 */ /* 0x000322000c1e1b00 */
[----:B------:R-:W-:-:S03]  /*0210*/  CS2R R10, SRZ ;  /* 0x00000000000a7805 */ /* 0x000fc6000001ff00 */
[----:B------:R-:W5:Y:S04]  /*0220*/  @!P0 LDG.E.EL R9, desc[UR4][R18.64] ;  /* 0x0000000412098981 */ /* 0x000f68000c2e1900 */
[----:B------:R-:W5:Y:S04]  /*0230*/  @!P0 LDG.E.EL R10, desc[UR4][R16.64] ;  /* 0x00000004100a8981 */ /* 0x000f68000c2e1900 */
[----:B------:R-:W3:Y:S04]  /*0240*/  @!P0 LDG.E.EL R11, desc[UR4][R16.64] ;  /* 0x00000004100b8981 */ /* 0x000ee8000c2e1900 */
[----:B------:R-:W3:Y:S01]  /*0250*/  @!P0 LDG.E.EL R8, desc[UR4][R18.64] ;  /* 0x0000000412088981 */ /* 0x000ee2000c2e1900 */
[----:B0-----:R-:W-:Y:S01]  /*0260*/  HFMA2.MMA R14, -RZ, RZ, 1.625, 0 ;  /* 0x3e800000ff0e7435 */ /* 0x001fe200000001ff */
[----:B--2---:R-:W-:Y:S01]  /*0270*/  FADD R4, R4, 9.9999997473787516356e-06 ;  /* 0x3727c5ac04047421 */ /* 0x004fe20000000000 */
[----:B------:R-:W-:-:S03]  /*0280*/  FADD R5, R5, 9.9999997473787516356e-06 ;  /* 0x3727c5ac05057421 */ /* 0x000fc60000000000 */
[----:B-1----:R-:W0:Y:S08]  /*0290*/  MUFU.SQRT R12, R4 ;  /* 0x00000004000c7308 */ /* 0x002e300000002000 */
[----:B------:R1:W2:Y:S01]  /*02a0*/  MUFU.SQRT R13, R5 ;  /* 0x00000005000d7308 */ /* 0x0002a20000002000 */
[C---:B0-----:R-:W-:Y:S02]  /*02b0*/  FSETP.GT.AND P1, PT, R12.reuse, 8.50705917302346158658e+37, PT ;  /* 0x7e8000000c00780b */ /* 0x041fe40003f24000 */
[----:B------:R-:W-:Y:S01]  /*02c0*/  FSETP.GEU.AND P3, PT, R12, 1.175494350822287508e-38, PT ;  /* 0x008000000c00780b */ /* 0x000fe20003f6e000 */
[----:B-1----:R-:W0:Y:S01]  /*02d0*/  LDC.64 R4, c[0x0][0x238] ;  /* 0x00008e00ff047b82 */ /* 0x002e220000000a00 */
[----:B--2---:R-:W-:-:S02]  /*02e0*/  FSETP.GT.AND P2, PT, R13, 8.50705917302346158658e+37, PT ;  /* 0x7e8000000d00780b */ /* 0x004fc40003f44000 */
[----:B------:R-:W-:-:S07]  /*02f0*/  FSETP.GEU.AND P4, PT, R13, 1.175494350822287508e-38, PT ;  /* 0x008000000d00780b */ /* 0x000fce0003f8e000 */
[----:B------:R-:W-:-:S04]  /*0300*/  @P1 FMUL R12, R12, 0.25 ;  /* 0x3e8000000c0c1820 */ /* 0x000fc80000400000 */
[----:B------:R-:W-:Y:S01]  /*0310*/  @!P3 FMUL R12, R12, 16777216 ;  /* 0x4b8000000c0cb820 */ /* 0x000fe20000400000 */
[----:B------:R-:W-:-:S04]  /*0320*/  @P2 FMUL R13, R13, 0.25 ;  /* 0x3e8000000d0d2820 */ /* 0x000fc80000400000 */
[----:B------:R-:W-:Y:S01]  /*0330*/  @!P4 FMUL R13, R13, 16777216 ;  /* 0x4b8000000d0dc820 */ /* 0x000fe20000400000 */
[----:B------:R-:W1:Y:S01]  /*0340*/  MUFU.RCP R12, R12 ;  /* 0x0000000c000c7308 */ /* 0x000e620000001000 */
[----:B------:R-:W-:-:S07]  /*0350*/  FSEL R15, R14, 1, P1 ;  /* 0x3f8000000e0f7808 */ /* 0x000fce0000800000 */
[----:B------:R-:W2:Y:S01]  /*0360*/  MUFU.RCP R13, R13 ;  /* 0x0000000d000d7308 */ /* 0x000ea20000001000 */
[----:B------:R-:W-:Y:S01]  /*0370*/  FSEL R14, R14, 1, P2 ;  /* 0x3f8000000e0e7808 */ /* 0x000fe20001000000 */
[----:B------:R-:W-:-:S04]  /*0380*/  @!P3 FMUL R15, R15, 16777216 ;  /* 0x4b8000000f0fb820 */ /* 0x000fc80000400000 */
[----:B------:R-:W-:Y:S01]  /*0390*/  @!P4 FMUL R14, R14, 16777216 ;  /* 0x4b8000000e0ec820 */ /* 0x000fe20000400000 */
[----:B----4-:R-:W-:Y:S01]  /*03a0*/  FADD R2, -R7, R2 ;  /* 0x0000000207027221 */ /* 0x010fe20000000100 */
[----:B---3--:R-:W-:Y:S01]  /*03b0*/  FADD R3, -R6, R3 ;  /* 0x0000000306037221 */ /* 0x008fe20000000100 */
[----:B-1----:R-:W-:Y:S01]  /*03c0*/  FMUL R15, R12, R15 ;  /* 0x0000000f0c0f7220 */ /* 0x002fe20000400000 */
[----:B--2---:R-:W-:-:S03]  /*03d0*/  FMUL R14, R13, R14 ;  /* 0x0000000e0d0e7220 */ /* 0x004fc60000400000 */
[----:B------:R-:W-:Y:S01]  /*03e0*/  FMUL R2, R2, R15 ;  /* 0x0000000f02027220 */ /* 0x000fe20000400000 */
[----:B------:R-:W-:-:S03]  /*03f0*/  FMUL R3, R3, R14 ;  /* 0x0000000e03037220 */ /* 0x000fc60000400000 */
[----:B-----5:R-:W-:Y:S01]  /*0400*/  FFMA R2, R2, R10, R9 ;  /* 0x0000000a02027223 */ /* 0x020fe20000000009 */
[----:B------:R-:W-:-:S04]  /*0410*/  FFMA R3, R3, R11, R8 ;  /* 0x0000000b03037223 */ /* 0x000fc80000000008 */
[----:B------:R-:W-:Y:S02]  /*0420*/  FSETP.GEU.AND P1, PT, R2, RZ, PT ;  /* 0x000000ff0200720b */ /* 0x000fe40003f2e000 */
[C---:B------:R-:W-:Y:S01]  /*0430*/  FSETP.GEU.AND P2, PT, R3.reuse, RZ, PT ;  /* 0x000000ff0300720b */ /* 0x040fe20003f4e000 */
[----:B0-----:R-:W-:Y:S01]  /*0440*/  IMAD.WIDE R4, R0, 0x4, R4 ;  /* 0x0000000400047825 */ /* 0x001fe200078e0204 */
[----:B------:R-:W-:Y:S02]  /*0450*/  FSEL R2, R2, RZ, P1 ;  /* 0x000000ff02027208 */ /* 0x000fe40000800000 */
[----:B------:R-:W-:Y:S01]  /*0460*/  FSEL R3, R3, RZ, P2 ;  /* 0x000000ff03037208 */ /* 0x000fe20001000000 */
[----:B------:R-:W-:Y:S08]  /*0470*/  @P0 EXIT ;  /* 0x000000000000094d */ /* 0x000ff00003800000 */
[----:B------:R-:W-:Y:S01]  /*0480*/  STG.E.64 desc[UR4][R4.64], R2 ;  /* 0x0000000204007986 */ /* 0x000fe2000c101b04 */
[----:B------:R-:W-:Y:S05]  /*0490*/  EXIT ;  /* 0x000000000000794d */ /* 0x000fea0003800000 */
.L_x_0:
[----:B------:R-:W-:-:S00]  /*04a0*/  BRA `(.L_x_0) ;  /* 0xfffffffc00fc7947 */ /* 0x000fc0000383ffff */
[----:B------:R-:W-:-:S00]  /*04b0*/  NOP ;  /* 0x0000000000007918 */ /* 0x000fc00000000000 */
        /* <DEDUP_REMOVED lines=12> */
.L_x_1:


//--------------------- .nv.global.init           --------------------------
	.section	.nv.global.init,"aw",@progbits
.nv.global.init:
	.type		_$_str,@object
	.size		_$_str,(_$_str_$_2 - _$_str)
_$_str:
        /*0000*/ 	.byte	0x5f, 0x5f, 0x43, 0x55, 0x44, 0x41, 0x5f, 0x46, 0x54, 0x5a, 0x00
	.type		_$_str_$_2,@object
	.size		_$_str_$_2,(.L_1 - _$_str_$_2)
_$_str_$_2:
        /*000b*/ 	.byte	0x5f, 0x5f, 0x43, 0x55, 0x44, 0x41, 0x5f, 0x50, 0x52, 0x45, 0x43, 0x5f, 0x53, 0x51, 0x52, 0x54
        /*001b*/ 	.byte	0x00
.L_1:


//--------------------- .nv.constant0.triton_poi_fused__native_batch_norm_legit_no_training_relu_1 --------------------------
	.section	.nv.constant0.triton_poi_fused__native_batch_norm_legit_no_training_relu_1,"a",@progbits
	.sectionflags	@""
	.align	4
.nv.constant0.triton_poi_fused__native_batch_norm_legit_no_training_relu_1:
	.zero		580
